//
// Generated by NVIDIA NVVM Compiler
//
// Compiler Build ID: CL-36424714
// Cuda compilation tools, release 13.0, V13.0.88
// Based on NVVM 20.0.0
//

.version 9.0
.target sm_100
.address_size 64

	// .globl	_Z4reluPfi

.visible .entry _Z4reluPfi(
	.param .u64 .ptr .align 1 _Z4reluPfi_param_0,
	.param .u32 _Z4reluPfi_param_1
)
{
	.reg .pred 	%p<3>;
	.reg .b32 	%r<7>;
	.reg .b32 	%f<2>;
	.reg .b64 	%rd<5>;

	ld.param.u64 	%rd2, [_Z4reluPfi_param_0];
	ld.param.u32 	%r2, [_Z4reluPfi_param_1];
	mov.u32 	%r3, %ctaid.x;
	mov.u32 	%r4, %ntid.x;
	mov.u32 	%r5, %tid.x;
	mad.lo.s32 	%r1, %r3, %r4, %r5;
	setp.ge.s32 	%p1, %r1, %r2;
	@%p1 bra 	$L__BB0_3;
	cvta.to.global.u64 	%rd3, %rd2;
	mul.wide.s32 	%rd4, %r1, 4;
	add.s64 	%rd1, %rd3, %rd4;
	ld.global.f32 	%f1, [%rd1];
	setp.geu.f32 	%p2, %f1, 0f00000000;
	@%p2 bra 	$L__BB0_3;
	mov.b32 	%r6, 0;
	st.global.u32 	[%rd1], %r6;
$L__BB0_3:
	ret;

}


// ===== COMPILED SASS (sm_100) =====

	.target	sm_100

	.elftype	@"ET_EXEC"


//--------------------- .note.nv.tkinfo           --------------------------
	.section	.note.nv.tkinfo,"",@"SHT_NOTE"
	.sectionflags	@"SHF_NOTE_NV_TKINFO"
	.tkinfo
        /*0018*/ 	.word	0x00000002
        /*0030*/ 	.string	""
        /*0030*/ 	.string	"ptxas"
        /*0030*/ 	.string	"Cuda compilation tools, release 13.0, V13.0.88"
        /*0030*/ 	.string	"Build cuda_13.0.r13.0/compiler.36424714_0"
        /*0030*/ 	.string	"-arch sm_100 -m 64 "



//--------------------- .note.nv.cuinfo           --------------------------
	.section	.note.nv.cuinfo,"",@"SHT_NOTE"
	.sectionflags	@"SHF_NOTE_NV_CUINFO"
        /*0018*/ 	.short	0x0002
        /*001a*/ 	.short	0x0064
        /*001c*/ 	.short	0x0082
	.zero		2


//--------------------- .nv.info                  --------------------------
	.section	.nv.info,"",@"SHT_CUDA_INFO"
	.align	4


	//----- nvinfo : EIATTR_REGCOUNT
	.align		4
        /*0000*/ 	.byte	0x04, 0x2f
        /*0002*/ 	.short	(.L_1 - .L_0)
	.align		4
.L_0:
        /*0004*/ 	.word	index@(_Z4reluPfi)
        /*0008*/ 	.word	0x00000008


	//----- nvinfo : EIATTR_FRAME_SIZE
	.align		4
.L_1:
        /*000c*/ 	.byte	0x04, 0x11
        /*000e*/ 	.short	(.L_3 - .L_2)
	.align		4
.L_2:
        /*0010*/ 	.word	index@(_Z4reluPfi)
        /*0014*/ 	.word	0x00000000


	//----- nvinfo : EIATTR_MIN_STACK_SIZE
	.align		4
.L_3:
        /*0018*/ 	.byte	0x04, 0x12
        /*001a*/ 	.short	(.L_5 - .L_4)
	.align		4
.L_4:
        /*001c*/ 	.word	index@(_Z4reluPfi)
        /*0020*/ 	.word	0x00000000
.L_5:


//--------------------- .nv.compat                --------------------------
	.section	.nv.compat,"",@"SHT_CUDA_COMPAT_INFO"
	.align	4
        /*0000*/ 	.byte	0x02, 0x09, 0x00, 0x00, 0x02, 0x02, 0x01, 0x00, 0x02, 0x05, 0x05, 0x00, 0x03, 0x07, 0x01, 0x01
        /*0010*/ 	.byte	0x02, 0x03, 0x00, 0x00, 0x02, 0x06, 0x01, 0x00, 0x04, 0x0b, 0x08, 0x00, 0x09, 0x00, 0x00, 0x00
        /*0020*/ 	.byte	0x00, 0x00, 0x00, 0x00


//--------------------- .nv.info._Z4reluPfi       --------------------------
	.section	.nv.info._Z4reluPfi,"",@"SHT_CUDA_INFO"
	.sectionflags	@""
	.align	4


	//----- nvinfo : EIATTR_CUDA_API_VERSION
	.align		4
        /*0000*/ 	.byte	0x04, 0x37
        /*0002*/ 	.short	(.L_7 - .L_6)
.L_6:
        /*0004*/ 	.word	0x00000082


	//----- nvinfo : EIATTR_KPARAM_INFO
	.align		4
.L_7:
        /*0008*/ 	.byte	0x04, 0x17
        /*000a*/ 	.short	(.L_9 - .L_8)
.L_8:
        /*000c*/ 	.word	0x00000000
        /*0010*/ 	.short	0x0001
        /*0012*/ 	.short	0x0008
        /*0014*/ 	.byte	0x00, 0xf0, 0x11, 0x00


	//----- nvinfo : EIATTR_KPARAM_INFO
	.align		4
.L_9:
        /*0018*/ 	.byte	0x04, 0x17
        /*001a*/ 	.short	(.L_11 - .L_10)
.L_10:
        /*001c*/ 	.word	0x00000000
        /*0020*/ 	.short	0x0000
        /*0022*/ 	.short	0x0000
        /*0024*/ 	.byte	0x00, 0xf5, 0x21, 0x00


	//----- nvinfo : EIATTR_SPARSE_MMA_MASK
	.align		4
.L_11:
        /*0028*/ 	.byte	0x03, 0x50
        /*002a*/ 	.short	0x0000


	//----- nvinfo : EIATTR_MAXREG_COUNT
	.align		4
        /*002c*/ 	.byte	0x03, 0x1b
        /*002e*/ 	.short	0x00ff


	//----- nvinfo : EIATTR_MERCURY_ISA_VERSION
	.align		4
        /*0030*/ 	.byte	0x03, 0x5f
        /*0032*/ 	.short	0x0101


	//----- nvinfo : EIATTR_VRC_CTA_INIT_COUNT
	.align		4
        /*0034*/ 	.byte	0x02, 0x4a
	.zero		1
	.zero		1


	//----- nvinfo : EIATTR_EXIT_INSTR_OFFSETS
	.align		4
        /*0038*/ 	.byte	0x04, 0x1c
        /*003a*/ 	.short	(.L_13 - .L_12)


	//   ....[0]....
.L_12:
        /*003c*/ 	.word	0x00000070


	//   ....[1]....
        /*0040*/ 	.word	0x000000d0


	//   ....[2]....
        /*0044*/ 	.word	0x000000f0


	//----- nvinfo : EIATTR_CBANK_PARAM_SIZE
	.align		4
.L_13:
        /*0048*/ 	.byte	0x03, 0x19
        /*004a*/ 	.short	0x000c


	//----- nvinfo : EIATTR_PARAM_CBANK
	.align		4
        /*004c*/ 	.byte	0x04, 0x0a
        /*004e*/ 	.short	(.L_15 - .L_14)
	.align		4
.L_14:
        /*0050*/ 	.word	index@(.nv.constant0._Z4reluPfi)
        /*0054*/ 	.short	0x0380
        /*0056*/ 	.short	0x000c


	//----- nvinfo : EIATTR_SW_WAR
	.align		4
.L_15:
        /*0058*/ 	.byte	0x04, 0x36
        /*005a*/ 	.short	(.L_17 - .L_16)
.L_16:
        /*005c*/ 	.word	0x00000008
.L_17:


//--------------------- .nv.callgraph             --------------------------
	.section	.nv.callgraph,"",@"SHT_CUDA_CALLGRAPH"
	.align	4
	.sectionentsize	8
	.align		4
        /*0000*/ 	.word	0x00000000
	.align		4
        /*0004*/ 	.word	0xffffffff
	.align		4
        /*0008*/ 	.word	0x00000000
	.align		4
        /*000c*/ 	.word	0xfffffffe
	.align		4
        /*0010*/ 	.word	0x00000000
	.align		4
        /*0014*/ 	.word	0xfffffffd
	.align		4
        /*0018*/ 	.word	0x00000000
	.align		4
        /*001c*/ 	.word	0xfffffffc


//--------------------- .text._Z4reluPfi          --------------------------
	.section	.text._Z4reluPfi,"ax",@progbits
	.align	128
        .global         _Z4reluPfi
        .type           _Z4reluPfi,@function
        .size           _Z4reluPfi,(.L_x_1 - _Z4reluPfi)
        .other          _Z4reluPfi,@"STO_CUDA_ENTRY STV_DEFAULT"
_Z4reluPfi:
.text._Z4reluPfi:
[----:B------:R-:W-:Y:S01]  /*0000*/  LDC R1, c[0x0][0x37c] ;  /* 0x0000df00ff017b82 */ /* 0x000fe20000000800 */
[----:B------:R-:W0:Y:S07]  /*0010*/  S2R R0, SR_TID.X ;  /* 0x0000000000007919 */ /* 0x000e2e0000002100 */
[----:B------:R-:W0:Y:S01]  /*0020*/  S2UR UR4, SR_CTAID.X ;  /* 0x00000000000479c3 */ /* 0x000e220000002500 */
[----:B------:R-:W1:Y:S07]  /*0030*/  LDCU UR5, c[0x0][0x388] ;  /* 0x00007100ff0577ac */ /* 0x000e6e0008000800 */
[----:B------:R-:W0:Y:S02]  /*0040*/  LDC R5, c[0x0][0x360] ;  /* 0x0000d800ff057b82 */ /* 0x000e240000000800 */
[----:B0-----:R-:W-:-:S05]  /*0050*/  IMAD R5, R5, UR4, R0 ;  /* 0x0000000405057c24 */ /* 0x001fca000f8e0200 */
[----:B-1----:R-:W-:-:S13]  /*0060*/  ISETP.GE.AND P0, PT, R5, UR5, PT ;  /* 0x0000000505007c0c */ /* 0x002fda000bf06270 */
[----:B------:R-:W-:Y:S05]  /*0070*/  @P0 EXIT ;  /* 0x000000000000094d */ /* 0x000fea0003800000 */
[----:B------:R-:W0:Y:S01]  /*0080*/  LDC.64 R2, c[0x0][0x380] ;  /* 0x0000e000ff027b82 */ /* 0x000e220000000a00 */
[----:B------:R-:W1:Y:S01]  /*0090*/  LDCU.64 UR4, c[0x0][0x358] ;  /* 0x00006b00ff0477ac */ /* 0x000e620008000a00 */
[----:B0-----:R-:W-:-:S05]  /*00a0*/  IMAD.WIDE R2, R5, 0x4, R2 ;  /* 0x0000000405027825 */ /* 0x001fca00078e0202 */
[----:B-1----:R-:W2:Y:S02]  /*00b0*/  LDG.E R0, desc[UR4][R2.64] ;  /* 0x0000000402007981 */ /* 0x002ea4000c1e1900 */
[----:B--2---:R-:W-:-:S13]  /*00c0*/  FSETP.GEU.AND P0, PT, R0, RZ, PT ;  /* 0x000000ff0000720b */ /* 0x004fda0003f0e000 */
[----:B------:R-:W-:Y:S05]  /*00d0*/  @P0 EXIT ;  /* 0x000000000000094d */ /* 0x000fea0003800000 */
[----:B------:R-:W-:Y:S01]  /*00e0*/  STG.E desc[UR4][R2.64], RZ ;  /* 0x000000ff02007986 */ /* 0x000fe2000c101904 */
[----:B------:R-:W-:Y:S05]  /*00f0*/  EXIT ;  /* 0x000000000000794d */ /* 0x000fea0003800000 */
.L_x_0:
[----:B------:R-:W-:-:S00]  /*0100*/  BRA `(.L_x_0) ;  /* 0xfffffffc00fc7947 */ /* 0x000fc0000383ffff */
[----:B------:R-:W-:-:S00]  /*0110*/  NOP ;  /* 0x0000000000007918 */ /* 0x000fc00000000000 */
        /* <DEDUP_REMOVED lines=14> */
.L_x_1:


//--------------------- .nv.shared.reserved.0     --------------------------
	.section	.nv.shared.reserved.0,"aw",@nobits
	.weak		__nv_reservedSMEM_offset_0_alias
	.size		__nv_reservedSMEM_offset_0_alias, 0, 64
	.other		__nv_reservedSMEM_offset_0_alias,@"STO_CUDA_RESERVED_SHARED STV_DEFAULT"
__nv_reservedSMEM_offset_0_alias:
	.zero		0
	.zero		64


//--------------------- .nv.constant0._Z4reluPfi  --------------------------
	.section	.nv.constant0._Z4reluPfi,"a",@progbits
	.sectionflags	@""
	.align	4
.nv.constant0._Z4reluPfi:
	.zero		908


//--------------------- SYMBOLS --------------------------

	.type		.nv.reservedSmem.offset0,@object
	.size		.nv.reservedSmem.offset0,0x4
